//
// Generated by NVIDIA NVVM Compiler
//
// Compiler Build ID: CL-36424714
// Cuda compilation tools, release 13.0, V13.0.88
// Based on NVVM 20.0.0
//

.version 9.0
.target sm_100
.address_size 64

	// .globl	_Z15SimpleAddKernelPKfS0_Pfi

.visible .entry _Z15SimpleAddKernelPKfS0_Pfi(
	.param .u64 .ptr .align 1 _Z15SimpleAddKernelPKfS0_Pfi_param_0,
	.param .u64 .ptr .align 1 _Z15SimpleAddKernelPKfS0_Pfi_param_1,
	.param .u64 .ptr .align 1 _Z15SimpleAddKernelPKfS0_Pfi_param_2,
	.param .u32 _Z15SimpleAddKernelPKfS0_Pfi_param_3
)
{
	.reg .pred 	%p<2>;
	.reg .b32 	%r<6>;
	.reg .b32 	%f<4>;
	.reg .b64 	%rd<11>;

	ld.param.u64 	%rd1, [_Z15SimpleAddKernelPKfS0_Pfi_param_0];
	ld.param.u64 	%rd2, [_Z15SimpleAddKernelPKfS0_Pfi_param_1];
	ld.param.u64 	%rd3, [_Z15SimpleAddKernelPKfS0_Pfi_param_2];
	ld.param.u32 	%r2, [_Z15SimpleAddKernelPKfS0_Pfi_param_3];
	mov.u32 	%r3, %ctaid.x;
	mov.u32 	%r4, %ntid.x;
	mov.u32 	%r5, %tid.x;
	mad.lo.s32 	%r1, %r3, %r4, %r5;
	setp.ge.s32 	%p1, %r1, %r2;
	@%p1 bra 	$L__BB0_2;
	cvta.to.global.u64 	%rd4, %rd1;
	cvta.to.global.u64 	%rd5, %rd2;
	cvta.to.global.u64 	%rd6, %rd3;
	mul.wide.s32 	%rd7, %r1, 4;
	add.s64 	%rd8, %rd4, %rd7;
	ld.global.f32 	%f1, [%rd8];
	add.s64 	%rd9, %rd5, %rd7;
	ld.global.f32 	%f2, [%rd9];
	add.f32 	%f3, %f1, %f2;
	add.s64 	%rd10, %rd6, %rd7;
	st.global.f32 	[%rd10], %f3;
$L__BB0_2:
	ret;

}


// ===== COMPILED SASS (sm_100) =====

	.target	sm_100

	.elftype	@"ET_EXEC"


//--------------------- .note.nv.tkinfo           --------------------------
	.section	.note.nv.tkinfo,"",@"SHT_NOTE"
	.sectionflags	@"SHF_NOTE_NV_TKINFO"
	.tkinfo
        /*0018*/ 	.word	0x00000002
        /*0030*/ 	.string	""
        /*0030*/ 	.string	"ptxas"
        /*0030*/ 	.string	"Cuda compilation tools, release 13.0, V13.0.88"
        /*0030*/ 	.string	"Build cuda_13.0.r13.0/compiler.36424714_0"
        /*0030*/ 	.string	"-arch sm_100 -m 64 "



//--------------------- .note.nv.cuinfo           --------------------------
	.section	.note.nv.cuinfo,"",@"SHT_NOTE"
	.sectionflags	@"SHF_NOTE_NV_CUINFO"
        /*0018*/ 	.short	0x0002
        /*001a*/ 	.short	0x0064
        /*001c*/ 	.short	0x0082
	.zero		2


//--------------------- .nv.info                  --------------------------
	.section	.nv.info,"",@"SHT_CUDA_INFO"
	.align	4


	//----- nvinfo : EIATTR_REGCOUNT
	.align		4
        /*0000*/ 	.byte	0x04, 0x2f
        /*0002*/ 	.short	(.L_1 - .L_0)
	.align		4
.L_0:
        /*0004*/ 	.word	index@(_Z15SimpleAddKernelPKfS0_Pfi)
        /*0008*/ 	.word	0x0000000c


	//----- nvinfo : EIATTR_FRAME_SIZE
	.align		4
.L_1:
        /*000c*/ 	.byte	0x04, 0x11
        /*000e*/ 	.short	(.L_3 - .L_2)
	.align		4
.L_2:
        /*0010*/ 	.word	index@(_Z15SimpleAddKernelPKfS0_Pfi)
        /*0014*/ 	.word	0x00000000


	//----- nvinfo : EIATTR_MIN_STACK_SIZE
	.align		4
.L_3:
        /*0018*/ 	.byte	0x04, 0x12
        /*001a*/ 	.short	(.L_5 - .L_4)
	.align		4
.L_4:
        /*001c*/ 	.word	index@(_Z15SimpleAddKernelPKfS0_Pfi)
        /*0020*/ 	.word	0x00000000
.L_5:


//--------------------- .nv.compat                --------------------------
	.section	.nv.compat,"",@"SHT_CUDA_COMPAT_INFO"
	.align	4
        /*0000*/ 	.byte	0x02, 0x09, 0x00, 0x00, 0x02, 0x02, 0x01, 0x00, 0x02, 0x05, 0x05, 0x00, 0x03, 0x07, 0x01, 0x01
        /*0010*/ 	.byte	0x02, 0x03, 0x00, 0x00, 0x02, 0x06, 0x01, 0x00, 0x04, 0x0b, 0x08, 0x00, 0x09, 0x00, 0x00, 0x00
        /*0020*/ 	.byte	0x00, 0x00, 0x00, 0x00


//--------------------- .nv.info._Z15SimpleAddKernelPKfS0_Pfi --------------------------
	.section	.nv.info._Z15SimpleAddKernelPKfS0_Pfi,"",@"SHT_CUDA_INFO"
	.sectionflags	@""
	.align	4


	//----- nvinfo : EIATTR_CUDA_API_VERSION
	.align		4
        /*0000*/ 	.byte	0x04, 0x37
        /*0002*/ 	.short	(.L_7 - .L_6)
.L_6:
        /*0004*/ 	.word	0x00000082


	//----- nvinfo : EIATTR_KPARAM_INFO
	.align		4
.L_7:
        /*0008*/ 	.byte	0x04, 0x17
        /*000a*/ 	.short	(.L_9 - .L_8)
.L_8:
        /*000c*/ 	.word	0x00000000
        /*0010*/ 	.short	0x0003
        /*0012*/ 	.short	0x0018
        /*0014*/ 	.byte	0x00, 0xf0, 0x11, 0x00


	//----- nvinfo : EIATTR_KPARAM_INFO
	.align		4
.L_9:
        /*0018*/ 	.byte	0x04, 0x17
        /*001a*/ 	.short	(.L_11 - .L_10)
.L_10:
        /*001c*/ 	.word	0x00000000
        /*0020*/ 	.short	0x0002
        /*0022*/ 	.short	0x0010
        /*0024*/ 	.byte	0x00, 0xf5, 0x21, 0x00


	//----- nvinfo : EIATTR_KPARAM_INFO
	.align		4
.L_11:
        /*0028*/ 	.byte	0x04, 0x17
        /*002a*/ 	.short	(.L_13 - .L_12)
.L_12:
        /*002c*/ 	.word	0x00000000
        /*0030*/ 	.short	0x0001
        /*0032*/ 	.short	0x0008
        /*0034*/ 	.byte	0x00, 0xf5, 0x21, 0x00


	//----- nvinfo : EIATTR_KPARAM_INFO
	.align		4
.L_13:
        /*0038*/ 	.byte	0x04, 0x17
        /*003a*/ 	.short	(.L_15 - .L_14)
.L_14:
        /*003c*/ 	.word	0x00000000
        /*0040*/ 	.short	0x0000
        /*0042*/ 	.short	0x0000
        /*0044*/ 	.byte	0x00, 0xf5, 0x21, 0x00


	//----- nvinfo : EIATTR_SPARSE_MMA_MASK
	.align		4
.L_15:
        /*0048*/ 	.byte	0x03, 0x50
        /*004a*/ 	.short	0x0000


	//----- nvinfo : EIATTR_MAXREG_COUNT
	.align		4
        /*004c*/ 	.byte	0x03, 0x1b
        /*004e*/ 	.short	0x00ff


	//----- nvinfo : EIATTR_MERCURY_ISA_VERSION
	.align		4
        /*0050*/ 	.byte	0x03, 0x5f
        /*0052*/ 	.short	0x0101


	//----- nvinfo : EIATTR_VRC_CTA_INIT_COUNT
	.align		4
        /*0054*/ 	.byte	0x02, 0x4a
	.zero		1
	.zero		1


	//----- nvinfo : EIATTR_EXIT_INSTR_OFFSETS
	.align		4
        /*0058*/ 	.byte	0x04, 0x1c
        /*005a*/ 	.short	(.L_17 - .L_16)


	//   ....[0]....
.L_16:
        /*005c*/ 	.word	0x00000070


	//   ....[1]....
        /*0060*/ 	.word	0x00000130


	//----- nvinfo : EIATTR_CBANK_PARAM_SIZE
	.align		4
.L_17:
        /*0064*/ 	.byte	0x03, 0x19
        /*0066*/ 	.short	0x001c


	//----- nvinfo : EIATTR_PARAM_CBANK
	.align		4
        /*0068*/ 	.byte	0x04, 0x0a
        /*006a*/ 	.short	(.L_19 - .L_18)
	.align		4
.L_18:
        /*006c*/ 	.word	index@(.nv.constant0._Z15SimpleAddKernelPKfS0_Pfi)
        /*0070*/ 	.short	0x0380
        /*0072*/ 	.short	0x001c


	//----- nvinfo : EIATTR_SW_WAR
	.align		4
.L_19:
        /*0074*/ 	.byte	0x04, 0x36
        /*0076*/ 	.short	(.L_21 - .L_20)
.L_20:
        /*0078*/ 	.word	0x00000008
.L_21:


//--------------------- .nv.callgraph             --------------------------
	.section	.nv.callgraph,"",@"SHT_CUDA_CALLGRAPH"
	.align	4
	.sectionentsize	8
	.align		4
        /*0000*/ 	.word	0x00000000
	.align		4
        /*0004*/ 	.word	0xffffffff
	.align		4
        /*0008*/ 	.word	0x00000000
	.align		4
        /*000c*/ 	.word	0xfffffffe
	.align		4
        /*0010*/ 	.word	0x00000000
	.align		4
        /*0014*/ 	.word	0xfffffffd
	.align		4
        /*0018*/ 	.word	0x00000000
	.align		4
        /*001c*/ 	.word	0xfffffffc


//--------------------- .text._Z15SimpleAddKernelPKfS0_Pfi --------------------------
	.section	.text._Z15SimpleAddKernelPKfS0_Pfi,"ax",@progbits
	.align	128
        .global         _Z15SimpleAddKernelPKfS0_Pfi
        .type           _Z15SimpleAddKernelPKfS0_Pfi,@function
        .size           _Z15SimpleAddKernelPKfS0_Pfi,(.L_x_1 - _Z15SimpleAddKernelPKfS0_Pfi)
        .other          _Z15SimpleAddKernelPKfS0_Pfi,@"STO_CUDA_ENTRY STV_DEFAULT"
_Z15SimpleAddKernelPKfS0_Pfi:
.text._Z15SimpleAddKernelPKfS0_Pfi:
[----:B------:R-:W-:Y:S01]  /*0000*/  LDC R1, c[0x0][0x37c] ;  /* 0x0000df00ff017b82 */ /* 0x000fe20000000800 */
[----:B------:R-:W0:Y:S07]  /*0010*/  S2R R0, SR_TID.X ;  /* 0x0000000000007919 */ /* 0x000e2e0000002100 */
[----:B------:R-:W0:Y:S01]  /*0020*/  S2UR UR4, SR_CTAID.X ;  /* 0x00000000000479c3 */ /* 0x000e220000002500 */
[----:B------:R-:W1:Y:S07]  /*0030*/  LDCU UR5, c[0x0][0x398] ;  /* 0x00007300ff0577ac */ /* 0x000e6e0008000800 */
[----:B------:R-:W0:Y:S02]  /*0040*/  LDC R9, c[0x0][0x360] ;  /* 0x0000d800ff097b82 */ /* 0x000e240000000800 */
[----:B0-----:R-:W-:-:S05]  /*0050*/  IMAD R9, R9, UR4, R0 ;  /* 0x0000000409097c24 */ /* 0x001fca000f8e0200 */
[----:B-1----:R-:W-:-:S13]  /*0060*/  ISETP.GE.AND P0, PT, R9, UR5, PT ;  /* 0x0000000509007c0c */ /* 0x002fda000bf06270 */
[----:B------:R-:W-:Y:S05]  /*0070*/  @P0 EXIT ;  /* 0x000000000000094d */ /* 0x000fea0003800000 */
[----:B------:R-:W0:Y:S01]  /*0080*/  LDC.64 R2, c[0x0][0x380] ;  /* 0x0000e000ff027b82 */ /* 0x000e220000000a00 */
[----:B------:R-:W1:Y:S07]  /*0090*/  LDCU.64 UR4, c[0x0][0x358] ;  /* 0x00006b00ff0477ac */ /* 0x000e6e0008000a00 */
[----:B------:R-:W2:Y:S08]  /*00a0*/  LDC.64 R4, c[0x0][0x388] ;  /* 0x0000e200ff047b82 */ /* 0x000eb00000000a00 */
[----:B------:R-:W3:Y:S01]  /*00b0*/  LDC.64 R6, c[0x0][0x390] ;  /* 0x0000e400ff067b82 */ /* 0x000ee20000000a00 */
[----:B0-----:R-:W-:-:S06]  /*00c0*/  IMAD.WIDE R2, R9, 0x4, R2 ;  /* 0x0000000409027825 */ /* 0x001fcc00078e0202 */
[----:B-1----:R-:W4:Y:S01]  /*00d0*/  LDG.E R2, desc[UR4][R2.64] ;  /* 0x0000000402027981 */ /* 0x002f22000c1e1900 */
[----:B--2---:R-:W-:-:S06]  /*00e0*/  IMAD.WIDE R4, R9, 0x4, R4 ;  /* 0x0000000409047825 */ /* 0x004fcc00078e0204 */
[----:B------:R-:W4:Y:S01]  /*00f0*/  LDG.E R5, desc[UR4][R4.64] ;  /* 0x0000000404057981 */ /* 0x000f22000c1e1900 */
[----:B---3--:R-:W-:-:S04]  /*0100*/  IMAD.WIDE R6, R9, 0x4, R6 ;  /* 0x0000000409067825 */ /* 0x008fc800078e0206 */
[----:B----4-:R-:W-:-:S05]  /*0110*/  FADD R9, R2, R5 ;  /* 0x0000000502097221 */ /* 0x010fca0000000000 */
[----:B------:R-:W-:Y:S01]  /*0120*/  STG.E desc[UR4][R6.64], R9 ;  /* 0x0000000906007986 */ /* 0x000fe2000c101904 */
[----:B------:R-:W-:Y:S05]  /*0130*/  EXIT ;  /* 0x000000000000794d */ /* 0x000fea0003800000 */
.L_x_0:
[----:B------:R-:W-:-:S00]  /*0140*/  BRA `(.L_x_0) ;  /* 0xfffffffc00fc7947 */ /* 0x000fc0000383ffff */
[----:B------:R-:W-:-:S00]  /*0150*/  NOP ;  /* 0x0000000000007918 */ /* 0x000fc00000000000 */
        /* <DEDUP_REMOVED lines=10> */
.L_x_1:


//--------------------- .nv.shared.reserved.0     --------------------------
	.section	.nv.shared.reserved.0,"aw",@nobits
	.weak		__nv_reservedSMEM_offset_0_alias
	.size		__nv_reservedSMEM_offset_0_alias, 0, 64
	.other		__nv_reservedSMEM_offset_0_alias,@"STO_CUDA_RESERVED_SHARED STV_DEFAULT"
__nv_reservedSMEM_offset_0_alias:
	.zero		0
	.zero		64


//--------------------- .nv.constant0._Z15SimpleAddKernelPKfS0_Pfi --------------------------
	.section	.nv.constant0._Z15SimpleAddKernelPKfS0_Pfi,"a",@progbits
	.sectionflags	@""
	.align	4
.nv.constant0._Z15SimpleAddKernelPKfS0_Pfi:
	.zero		924


//--------------------- SYMBOLS --------------------------

	.type		.nv.reservedSmem.offset0,@object
	.size		.nv.reservedSmem.offset0,0x4
